//
// Generated by NVIDIA NVVM Compiler
//
// Compiler Build ID: CL-36424714
// Cuda compilation tools, release 13.0, V13.0.88
// Based on NVVM 20.0.0
//

.version 9.0
.target sm_100
.address_size 64

	// .globl	_Z10computePayPfS_S_i

.visible .entry _Z10computePayPfS_S_i(
	.param .u64 .ptr .align 1 _Z10computePayPfS_S_i_param_0,
	.param .u64 .ptr .align 1 _Z10computePayPfS_S_i_param_1,
	.param .u64 .ptr .align 1 _Z10computePayPfS_S_i_param_2,
	.param .u32 _Z10computePayPfS_S_i_param_3
)
{
	.reg .pred 	%p<3>;
	.reg .b32 	%r<10>;
	.reg .b32 	%f<70>;
	.reg .b64 	%rd<12>;

	ld.param.u64 	%rd1, [_Z10computePayPfS_S_i_param_0];
	ld.param.u64 	%rd2, [_Z10computePayPfS_S_i_param_1];
	ld.param.u64 	%rd3, [_Z10computePayPfS_S_i_param_2];
	ld.param.u32 	%r4, [_Z10computePayPfS_S_i_param_3];
	mov.u32 	%r5, %ctaid.x;
	mov.u32 	%r6, %ntid.x;
	mov.u32 	%r7, %tid.x;
	mad.lo.s32 	%r1, %r5, %r6, %r7;
	setp.ge.s32 	%p1, %r1, %r4;
	@%p1 bra 	$L__BB0_4;
	cvta.to.global.u64 	%rd4, %rd1;
	cvta.to.global.u64 	%rd5, %rd2;
	mul.wide.s32 	%rd6, %r1, 4;
	add.s64 	%rd7, %rd4, %rd6;
	ld.global.f32 	%f4, [%rd7];
	add.s64 	%rd8, %rd5, %rd6;
	ld.global.f32 	%f5, [%rd8];
	mul.f32 	%f69, %f4, %f5;
	mov.b32 	%r9, 0;
$L__BB0_2:
	mul.f32 	%f6, %f69, 0f3F800001;
	div.rn.f32 	%f7, %f6, 0f3F800001;
	mul.f32 	%f8, %f7, 0f3F800001;
	div.rn.f32 	%f9, %f8, 0f3F800001;
	mul.f32 	%f10, %f9, 0f3F800001;
	div.rn.f32 	%f11, %f10, 0f3F800001;
	mul.f32 	%f12, %f11, 0f3F800001;
	div.rn.f32 	%f13, %f12, 0f3F800001;
	mul.f32 	%f14, %f13, 0f3F800001;
	div.rn.f32 	%f15, %f14, 0f3F800001;
	mul.f32 	%f16, %f15, 0f3F800001;
	div.rn.f32 	%f17, %f16, 0f3F800001;
	mul.f32 	%f18, %f17, 0f3F800001;
	div.rn.f32 	%f19, %f18, 0f3F800001;
	mul.f32 	%f20, %f19, 0f3F800001;
	div.rn.f32 	%f21, %f20, 0f3F800001;
	mul.f32 	%f22, %f21, 0f3F800001;
	div.rn.f32 	%f23, %f22, 0f3F800001;
	mul.f32 	%f24, %f23, 0f3F800001;
	div.rn.f32 	%f25, %f24, 0f3F800001;
	mul.f32 	%f26, %f25, 0f3F800001;
	div.rn.f32 	%f27, %f26, 0f3F800001;
	mul.f32 	%f28, %f27, 0f3F800001;
	div.rn.f32 	%f29, %f28, 0f3F800001;
	mul.f32 	%f30, %f29, 0f3F800001;
	div.rn.f32 	%f31, %f30, 0f3F800001;
	mul.f32 	%f32, %f31, 0f3F800001;
	div.rn.f32 	%f33, %f32, 0f3F800001;
	mul.f32 	%f34, %f33, 0f3F800001;
	div.rn.f32 	%f35, %f34, 0f3F800001;
	mul.f32 	%f36, %f35, 0f3F800001;
	div.rn.f32 	%f37, %f36, 0f3F800001;
	mul.f32 	%f38, %f37, 0f3F800001;
	div.rn.f32 	%f39, %f38, 0f3F800001;
	mul.f32 	%f40, %f39, 0f3F800001;
	div.rn.f32 	%f41, %f40, 0f3F800001;
	mul.f32 	%f42, %f41, 0f3F800001;
	div.rn.f32 	%f43, %f42, 0f3F800001;
	mul.f32 	%f44, %f43, 0f3F800001;
	div.rn.f32 	%f45, %f44, 0f3F800001;
	mul.f32 	%f46, %f45, 0f3F800001;
	div.rn.f32 	%f47, %f46, 0f3F800001;
	mul.f32 	%f48, %f47, 0f3F800001;
	div.rn.f32 	%f49, %f48, 0f3F800001;
	mul.f32 	%f50, %f49, 0f3F800001;
	div.rn.f32 	%f51, %f50, 0f3F800001;
	mul.f32 	%f52, %f51, 0f3F800001;
	div.rn.f32 	%f53, %f52, 0f3F800001;
	mul.f32 	%f54, %f53, 0f3F800001;
	div.rn.f32 	%f55, %f54, 0f3F800001;
	mul.f32 	%f56, %f55, 0f3F800001;
	div.rn.f32 	%f57, %f56, 0f3F800001;
	mul.f32 	%f58, %f57, 0f3F800001;
	div.rn.f32 	%f59, %f58, 0f3F800001;
	mul.f32 	%f60, %f59, 0f3F800001;
	div.rn.f32 	%f61, %f60, 0f3F800001;
	mul.f32 	%f62, %f61, 0f3F800001;
	div.rn.f32 	%f63, %f62, 0f3F800001;
	mul.f32 	%f64, %f63, 0f3F800001;
	div.rn.f32 	%f65, %f64, 0f3F800001;
	mul.f32 	%f66, %f65, 0f3F800001;
	div.rn.f32 	%f67, %f66, 0f3F800001;
	mul.f32 	%f68, %f67, 0f3F800001;
	div.rn.f32 	%f69, %f68, 0f3F800001;
	add.s32 	%r9, %r9, 32;
	setp.ne.s32 	%p2, %r9, 10000000;
	@%p2 bra 	$L__BB0_2;
	cvta.to.global.u64 	%rd9, %rd3;
	add.s64 	%rd11, %rd9, %rd6;
	st.global.f32 	[%rd11], %f69;
$L__BB0_4:
	ret;

}


// ===== COMPILED SASS (sm_100) =====

	.target	sm_100

	.elftype	@"ET_EXEC"


//--------------------- .note.nv.tkinfo           --------------------------
	.section	.note.nv.tkinfo,"",@"SHT_NOTE"
	.sectionflags	@"SHF_NOTE_NV_TKINFO"
	.tkinfo
        /*0018*/ 	.word	0x00000002
        /*0030*/ 	.string	""
        /*0030*/ 	.string	"ptxas"
        /*0030*/ 	.string	"Cuda compilation tools, release 13.0, V13.0.88"
        /*0030*/ 	.string	"Build cuda_13.0.r13.0/compiler.36424714_0"
        /*0030*/ 	.string	"-arch sm_100 -m 64 "



//--------------------- .note.nv.cuinfo           --------------------------
	.section	.note.nv.cuinfo,"",@"SHT_NOTE"
	.sectionflags	@"SHF_NOTE_NV_CUINFO"
        /*0018*/ 	.short	0x0002
        /*001a*/ 	.short	0x0064
        /*001c*/ 	.short	0x0082
	.zero		2


//--------------------- .nv.info                  --------------------------
	.section	.nv.info,"",@"SHT_CUDA_INFO"
	.align	4


	//----- nvinfo : EIATTR_REGCOUNT
	.align		4
        /*0000*/ 	.byte	0x04, 0x2f
        /*0002*/ 	.short	(.L_1 - .L_0)
	.align		4
.L_0:
        /*0004*/ 	.word	index@(_Z10computePayPfS_S_i)
        /*0008*/ 	.word	0x00000010


	//----- nvinfo : EIATTR_FRAME_SIZE
	.align		4
.L_1:
        /*000c*/ 	.byte	0x04, 0x11
        /*000e*/ 	.short	(.L_3 - .L_2)
	.align		4
.L_2:
        /*0010*/ 	.word	index@($__internal_0_$__cuda_sm3x_div_rn_noftz_f32_slowpath)
        /*0014*/ 	.word	0x00000000


	//----- nvinfo : EIATTR_FRAME_SIZE
	.align		4
.L_3:
        /*0018*/ 	.byte	0x04, 0x11
        /*001a*/ 	.short	(.L_5 - .L_4)
	.align		4
.L_4:
        /*001c*/ 	.word	index@(_Z10computePayPfS_S_i)
        /*0020*/ 	.word	0x00000000


	//----- nvinfo : EIATTR_MIN_STACK_SIZE
	.align		4
.L_5:
        /*0024*/ 	.byte	0x04, 0x12
        /*0026*/ 	.short	(.L_7 - .L_6)
	.align		4
.L_6:
        /*0028*/ 	.word	index@(_Z10computePayPfS_S_i)
        /*002c*/ 	.word	0x00000000
.L_7:


//--------------------- .nv.compat                --------------------------
	.section	.nv.compat,"",@"SHT_CUDA_COMPAT_INFO"
	.align	4
        /*0000*/ 	.byte	0x02, 0x09, 0x00, 0x00, 0x02, 0x02, 0x01, 0x00, 0x02, 0x05, 0x05, 0x00, 0x03, 0x07, 0x01, 0x01
        /*0010*/ 	.byte	0x02, 0x03, 0x00, 0x00, 0x02, 0x06, 0x01, 0x00, 0x04, 0x0b, 0x08, 0x00, 0x01, 0x00, 0x00, 0x00
        /*0020*/ 	.byte	0x00, 0x00, 0x00, 0x00


//--------------------- .nv.info._Z10computePayPfS_S_i --------------------------
	.section	.nv.info._Z10computePayPfS_S_i,"",@"SHT_CUDA_INFO"
	.sectionflags	@""
	.align	4


	//----- nvinfo : EIATTR_CUDA_API_VERSION
	.align		4
        /*0000*/ 	.byte	0x04, 0x37
        /*0002*/ 	.short	(.L_9 - .L_8)
.L_8:
        /*0004*/ 	.word	0x00000082


	//----- nvinfo : EIATTR_KPARAM_INFO
	.align		4
.L_9:
        /*0008*/ 	.byte	0x04, 0x17
        /*000a*/ 	.short	(.L_11 - .L_10)
.L_10:
        /*000c*/ 	.word	0x00000000
        /*0010*/ 	.short	0x0003
        /*0012*/ 	.short	0x0018
        /*0014*/ 	.byte	0x00, 0xf0, 0x11, 0x00


	//----- nvinfo : EIATTR_KPARAM_INFO
	.align		4
.L_11:
        /*0018*/ 	.byte	0x04, 0x17
        /*001a*/ 	.short	(.L_13 - .L_12)
.L_12:
        /*001c*/ 	.word	0x00000000
        /*0020*/ 	.short	0x0002
        /*0022*/ 	.short	0x0010
        /*0024*/ 	.byte	0x00, 0xf5, 0x21, 0x00


	//----- nvinfo : EIATTR_KPARAM_INFO
	.align		4
.L_13:
        /*0028*/ 	.byte	0x04, 0x17
        /*002a*/ 	.short	(.L_15 - .L_14)
.L_14:
        /*002c*/ 	.word	0x00000000
        /*0030*/ 	.short	0x0001
        /*0032*/ 	.short	0x0008
        /*0034*/ 	.byte	0x00, 0xf5, 0x21, 0x00


	//----- nvinfo : EIATTR_KPARAM_INFO
	.align		4
.L_15:
        /*0038*/ 	.byte	0x04, 0x17
        /*003a*/ 	.short	(.L_17 - .L_16)
.L_16:
        /*003c*/ 	.word	0x00000000
        /*0040*/ 	.short	0x0000
        /*0042*/ 	.short	0x0000
        /*0044*/ 	.byte	0x00, 0xf5, 0x21, 0x00


	//----- nvinfo : EIATTR_SPARSE_MMA_MASK
	.align		4
.L_17:
        /*0048*/ 	.byte	0x03, 0x50
        /*004a*/ 	.short	0x0000


	//----- nvinfo : EIATTR_MAXREG_COUNT
	.align		4
        /*004c*/ 	.byte	0x03, 0x1b
        /*004e*/ 	.short	0x00ff


	//----- nvinfo : EIATTR_MERCURY_ISA_VERSION
	.align		4
        /*0050*/ 	.byte	0x03, 0x5f
        /*0052*/ 	.short	0x0101


	//----- nvinfo : EIATTR_VRC_CTA_INIT_COUNT
	.align		4
        /*0054*/ 	.byte	0x02, 0x4a
	.zero		1
	.zero		1


	//----- nvinfo : EIATTR_EXIT_INSTR_OFFSETS
	.align		4
        /*0058*/ 	.byte	0x04, 0x1c
        /*005a*/ 	.short	(.L_19 - .L_18)


	//   ....[0]....
.L_18:
        /*005c*/ 	.word	0x00000070


	//   ....[1]....
        /*0060*/ 	.word	0x00001d80


	//----- nvinfo : EIATTR_CRS_STACK_SIZE
	.align		4
.L_19:
        /*0064*/ 	.byte	0x04, 0x1e
        /*0066*/ 	.short	(.L_21 - .L_20)
.L_20:
        /*0068*/ 	.word	0x00000000


	//----- nvinfo : EIATTR_CBANK_PARAM_SIZE
	.align		4
.L_21:
        /*006c*/ 	.byte	0x03, 0x19
        /*006e*/ 	.short	0x001c


	//----- nvinfo : EIATTR_PARAM_CBANK
	.align		4
        /*0070*/ 	.byte	0x04, 0x0a
        /*0072*/ 	.short	(.L_23 - .L_22)
	.align		4
.L_22:
        /*0074*/ 	.word	index@(.nv.constant0._Z10computePayPfS_S_i)
        /*0078*/ 	.short	0x0380
        /*007a*/ 	.short	0x001c


	//----- nvinfo : EIATTR_SW_WAR
	.align		4
.L_23:
        /*007c*/ 	.byte	0x04, 0x36
        /*007e*/ 	.short	(.L_25 - .L_24)
.L_24:
        /*0080*/ 	.word	0x00000008
.L_25:


//--------------------- .nv.callgraph             --------------------------
	.section	.nv.callgraph,"",@"SHT_CUDA_CALLGRAPH"
	.align	4
	.sectionentsize	8
	.align		4
        /*0000*/ 	.word	0x00000000
	.align		4
        /*0004*/ 	.word	0xffffffff
	.align		4
        /*0008*/ 	.word	0x00000000
	.align		4
        /*000c*/ 	.word	0xfffffffe
	.align		4
        /*0010*/ 	.word	0x00000000
	.align		4
        /*0014*/ 	.word	0xfffffffd
	.align		4
        /*0018*/ 	.word	0x00000000
	.align		4
        /*001c*/ 	.word	0xfffffffc


//--------------------- .text._Z10computePayPfS_S_i --------------------------
	.section	.text._Z10computePayPfS_S_i,"ax",@progbits
	.align	128
        .global         _Z10computePayPfS_S_i
        .type           _Z10computePayPfS_S_i,@function
        .size           _Z10computePayPfS_S_i,(.L_x_77 - _Z10computePayPfS_S_i)
        .other          _Z10computePayPfS_S_i,@"STO_CUDA_ENTRY STV_DEFAULT"
_Z10computePayPfS_S_i:
.text._Z10computePayPfS_S_i:
[----:B------:R-:W-:Y:S01]  /*0000*/  LDC R1, c[0x0][0x37c] ;  /* 0x0000df00ff017b82 */ /* 0x000fe20000000800 */
[----:B------:R-:W0:Y:S07]  /*0010*/  S2R R3, SR_TID.X ;  /* 0x0000000000037919 */ /* 0x000e2e0000002100 */
[----:B------:R-:W0:Y:S01]  /*0020*/  S2UR UR4, SR_CTAID.X ;  /* 0x00000000000479c3 */ /* 0x000e220000002500 */
[----:B------:R-:W1:Y:S07]  /*0030*/  LDCU UR5, c[0x0][0x398] ;  /* 0x00007300ff0577ac */ /* 0x000e6e0008000800 */
[----:B------:R-:W0:Y:S02]  /*0040*/  LDC R2, c[0x0][0x360] ;  /* 0x0000d800ff027b82 */ /* 0x000e240000000800 */
[----:B0-----:R-:W-:-:S05]  /*0050*/  IMAD R2, R2, UR4, R3 ;  /* 0x0000000402027c24 */ /* 0x001fca000f8e0203 */
[----:B-1----:R-:W-:-:S13]  /*0060*/  ISETP.GE.AND P0, PT, R2, UR5, PT ;  /* 0x0000000502007c0c */ /* 0x002fda000bf06270 */
[----:B------:R-:W-:Y:S05]  /*0070*/  @P0 EXIT ;  /* 0x000000000000094d */ /* 0x000fea0003800000 */
[----:B------:R-:W0:Y:S01]  /*0080*/  LDC.64 R4, c[0x0][0x380] ;  /* 0x0000e000ff047b82 */ /* 0x000e220000000a00 */
[----:B------:R-:W1:Y:S07]  /*0090*/  LDCU.64 UR6, c[0x0][0x358] ;  /* 0x00006b00ff0677ac */ /* 0x000e6e0008000a00 */
[----:B------:R-:W2:Y:S01]  /*00a0*/  LDC.64 R6, c[0x0][0x388] ;  /* 0x0000e200ff067b82 */ /* 0x000ea20000000a00 */
[----:B0-----:R-:W-:-:S06]  /*00b0*/  IMAD.WIDE R4, R2, 0x4, R4 ;  /* 0x0000000402047825 */ /* 0x001fcc00078e0204 */
[----:B-1----:R-:W3:Y:S01]  /*00c0*/  LDG.E R4, desc[UR6][R4.64] ;  /* 0x0000000604047981 */ /* 0x002ee2000c1e1900 */
[----:B--2---:R-:W-:-:S06]  /*00d0*/  IMAD.WIDE R6, R2, 0x4, R6 ;  /* 0x0000000402067825 */ /* 0x004fcc00078e0206 */
[----:B------:R-:W3:Y:S01]  /*00e0*/  LDG.E R7, desc[UR6][R6.64] ;  /* 0x0000000606077981 */ /* 0x000ee2000c1e1900 */
[----:B------:R-:W-:Y:S01]  /*00f0*/  UMOV UR4, URZ ;  /* 0x000000ff00047c82 */ /* 0x000fe20008000000 */
[----:B---3--:R-:W-:-:S07]  /*0100*/  FMUL R9, R4, R7 ;  /* 0x0000000704097220 */ /* 0x008fce0000400000 */
.L_x_64:
[----:B------:R-:W-:Y:S01]  /*0110*/  HFMA2 R4, -RZ, RZ, 1.875, 5.9604644775390625e-08 ;  /* 0x3f800001ff047431 */ /* 0x000fe200000001ff */
[----:B------:R-:W-:Y:S01]  /*0120*/  MOV R5, 0x3f7ffffe ;  /* 0x3f7ffffe00057802 */ /* 0x000fe20000000f00 */
[----:B------:R-:W-:Y:S01]  /*0130*/  FMUL R3, R9, 1.0000001192092895508 ;  /* 0x3f80000109037820 */ /* 0x000fe20000400000 */
[----:B------:R-:W-:Y:S01]  /*0140*/  UIADD3 UR4, UPT, UPT, UR4, 0x20, URZ ;  /* 0x0000002004047890 */ /* 0x000fe2000fffe0ff */
[----:B------:R-:W-:Y:S02]  /*0150*/  BSSY.RECONVERGENT B2, `(.L_x_0) ;  /* 0x000000b000027945 */ /* 0x000fe40003800200 */
[----:B------:R-:W0:Y:S01]  /*0160*/  FCHK P0, R3, 1.0000001192092895508 ;  /* 0x3f80000103007902 */ /* 0x000e220000000000 */
[----:B------:R-:W-:Y:S01]  /*0170*/  UISETP.NE.AND UP0, UPT, UR4, 0x989680, UPT ;  /* 0x009896800400788c */ /* 0x000fe2000bf05270 */
[----:B------:R-:W-:-:S04]  /*0180*/  FFMA R0, R5, -R4, 1 ;  /* 0x3f80000005007423 */ /* 0x000fc80000000804 */
[----:B------:R-:W-:-:S04]  /*0190*/  FFMA R0, R0, R5, 0.99999988079071044922 ;  /* 0x3f7ffffe00007423 */ /* 0x000fc80000000005 */
[----:B------:R-:W-:-:S04]  /*01a0*/  FFMA R5, R3, R0, RZ ;  /* 0x0000000003057223 */ /* 0x000fc800000000ff */
[----:B------:R-:W-:-:S04]  /*01b0*/  FFMA R6, R5, -1.0000001192092895508, R3 ;  /* 0xbf80000105067823 */ /* 0x000fc80000000003 */
[----:B------:R-:W-:Y:S01]  /*01c0*/  FFMA R0, R0, R6, R5 ;  /* 0x0000000600007223 */ /* 0x000fe20000000005 */
[----:B0-----:R-:W-:Y:S06]  /*01d0*/  @!P0 BRA `(.L_x_1) ;  /* 0x0000000000088947 */ /* 0x001fec0003800000 */
[----:B------:R-:W-:-:S07]  /*01e0*/  MOV R6, 0x200 ;  /* 0x0000020000067802 */ /* 0x000fce0000000f00 */
[----:B------:R-:W-:Y:S05]  /*01f0*/  CALL.REL.NOINC `($__internal_0_$__cuda_sm3x_div_rn_noftz_f32_slowpath) ;  /* 0x0000001800e47944 */ /* 0x000fea0003c00000 */
.L_x_1:
[----:B------:R-:W-:Y:S05]  /*0200*/  BSYNC.RECONVERGENT B2 ;  /* 0x0000000000027941 */ /* 0x000fea0003800200 */
.L_x_0:
[----:B------:R-:W-:Y:S01]  /*0210*/  MOV R3, 0x3f7ffffe ;  /* 0x3f7ffffe00037802 */ /* 0x000fe20000000f00 */
[----:B------:R-:W-:Y:S01]  /*0220*/  FMUL R8, R0, 1.0000001192092895508 ;  /* 0x3f80000100087820 */ /* 0x000fe20000400000 */
[----:B------:R-:W-:Y:S03]  /*0230*/  BSSY.RECONVERGENT B2, `(.L_x_2) ;  /* 0x000000b000027945 */ /* 0x000fe60003800200 */
[----:B------:R-:W0:Y:S01]  /*0240*/  FCHK P0, R8, 1.0000001192092895508 ;  /* 0x3f80000108007902 */ /* 0x000e220000000000 */
[----:B------:R-:W-:-:S04]  /*0250*/  FFMA R6, R3, -R4, 1 ;  /* 0x3f80000003067423 */ /* 0x000fc80000000804 */
[----:B------:R-:W-:-:S04]  /*0260*/  FFMA R0, R6, R3, 0.99999988079071044922 ;  /* 0x3f7ffffe06007423 */ /* 0x000fc80000000003 */
[----:B------:R-:W-:-:S04]  /*0270*/  FFMA R3, R0, R8, RZ ;  /* 0x0000000800037223 */ /* 0x000fc800000000ff */
[----:B------:R-:W-:-:S04]  /*0280*/  FFMA R6, R3, -1.0000001192092895508, R8 ;  /* 0xbf80000103067823 */ /* 0x000fc80000000008 */
[----:B------:R-:W-:Y:S01]  /*0290*/  FFMA R0, R0, R6, R3 ;  /* 0x0000000600007223 */ /* 0x000fe20000000003 */
[----:B0-----:R-:W-:Y:S06]  /*02a0*/  @!P0 BRA `(.L_x_3) ;  /* 0x00000000000c8947 */ /* 0x001fec0003800000 */
[----:B------:R-:W-:Y:S02]  /*02b0*/  MOV R3, R8 ;  /* 0x0000000800037202 */ /* 0x000fe40000000f00 */
[----:B------:R-:W-:-:S07]  /*02c0*/  MOV R6, 0x2e0 ;  /* 0x000002e000067802 */ /* 0x000fce0000000f00 */
[----:B------:R-:W-:Y:S05]  /*02d0*/  CALL.REL.NOINC `($__internal_0_$__cuda_sm3x_div_rn_noftz_f32_slowpath) ;  /* 0x0000001800ac7944 */ /* 0x000fea0003c00000 */
.L_x_3:
[----:B------:R-:W-:Y:S05]  /*02e0*/  BSYNC.RECONVERGENT B2 ;  /* 0x0000000000027941 */ /* 0x000fea0003800200 */
.L_x_2:
        /* <DEDUP_REMOVED lines=13> */
.L_x_5:
[----:B------:R-:W-:Y:S05]  /*03c0*/  BSYNC.RECONVERGENT B2 ;  /* 0x0000000000027941 */ /* 0x000fea0003800200 */
.L_x_4:
        /* <DEDUP_REMOVED lines=13> */
.L_x_7:
[----:B------:R-:W-:Y:S05]  /*04a0*/  BSYNC.RECONVERGENT B2 ;  /* 0x0000000000027941 */ /* 0x000fea0003800200 */
.L_x_6:
        /* <DEDUP_REMOVED lines=13> */
.L_x_9:
[----:B------:R-:W-:Y:S05]  /*0580*/  BSYNC.RECONVERGENT B2 ;  /* 0x0000000000027941 */ /* 0x000fea0003800200 */
.L_x_8:
        /* <DEDUP_REMOVED lines=13> */
.L_x_11:
[----:B------:R-:W-:Y:S05]  /*0660*/  BSYNC.RECONVERGENT B2 ;  /* 0x0000000000027941 */ /* 0x000fea0003800200 */
.L_x_10:
        /* <DEDUP_REMOVED lines=13> */
.L_x_13:
[----:B------:R-:W-:Y:S05]  /*0740*/  BSYNC.RECONVERGENT B2 ;  /* 0x0000000000027941 */ /* 0x000fea0003800200 */
.L_x_12:
        /* <DEDUP_REMOVED lines=13> */
.L_x_15:
[----:B------:R-:W-:Y:S05]  /*0820*/  BSYNC.RECONVERGENT B2 ;  /* 0x0000000000027941 */ /* 0x000fea0003800200 */
.L_x_14:
        /* <DEDUP_REMOVED lines=13> */
.L_x_17:
[----:B------:R-:W-:Y:S05]  /*0900*/  BSYNC.RECONVERGENT B2 ;  /* 0x0000000000027941 */ /* 0x000fea0003800200 */
.L_x_16:
        /* <DEDUP_REMOVED lines=13> */
.L_x_19:
[----:B------:R-:W-:Y:S05]  /*09e0*/  BSYNC.RECONVERGENT B2 ;  /* 0x0000000000027941 */ /* 0x000fea0003800200 */
.L_x_18:
        /* <DEDUP_REMOVED lines=13> */
.L_x_21:
[----:B------:R-:W-:Y:S05]  /*0ac0*/  BSYNC.RECONVERGENT B2 ;  /* 0x0000000000027941 */ /* 0x000fea0003800200 */
.L_x_20:
        /* <DEDUP_REMOVED lines=13> */
.L_x_23:
[----:B------:R-:W-:Y:S05]  /*0ba0*/  BSYNC.RECONVERGENT B2 ;  /* 0x0000000000027941 */ /* 0x000fea0003800200 */
.L_x_22:
        /* <DEDUP_REMOVED lines=13> */
.L_x_25:
[----:B------:R-:W-:Y:S05]  /*0c80*/  BSYNC.RECONVERGENT B2 ;  /* 0x0000000000027941 */ /* 0x000fea0003800200 */
.L_x_24:
        /* <DEDUP_REMOVED lines=13> */
.L_x_27:
[----:B------:R-:W-:Y:S05]  /*0d60*/  BSYNC.RECONVERGENT B2 ;  /* 0x0000000000027941 */ /* 0x000fea0003800200 */
.L_x_26:
        /* <DEDUP_REMOVED lines=13> */
.L_x_29:
[----:B------:R-:W-:Y:S05]  /*0e40*/  BSYNC.RECONVERGENT B2 ;  /* 0x0000000000027941 */ /* 0x000fea0003800200 */
.L_x_28:
        /* <DEDUP_REMOVED lines=13> */
.L_x_31:
[----:B------:R-:W-:Y:S05]  /*0f20*/  BSYNC.RECONVERGENT B2 ;  /* 0x0000000000027941 */ /* 0x000fea0003800200 */
.L_x_30:
        /* <DEDUP_REMOVED lines=13> */
.L_x_33:
[----:B------:R-:W-:Y:S05]  /*1000*/  BSYNC.RECONVERGENT B2 ;  /* 0x0000000000027941 */ /* 0x000fea0003800200 */
.L_x_32:
        /* <DEDUP_REMOVED lines=13> */
.L_x_35:
[----:B------:R-:W-:Y:S05]  /*10e0*/  BSYNC.RECONVERGENT B2 ;  /* 0x0000000000027941 */ /* 0x000fea0003800200 */
.L_x_34:
        /* <DEDUP_REMOVED lines=13> */
.L_x_37:
[----:B------:R-:W-:Y:S05]  /*11c0*/  BSYNC.RECONVERGENT B2 ;  /* 0x0000000000027941 */ /* 0x000fea0003800200 */
.L_x_36:
        /* <DEDUP_REMOVED lines=13> */
.L_x_39:
[----:B------:R-:W-:Y:S05]  /*12a0*/  BSYNC.RECONVERGENT B2 ;  /* 0x0000000000027941 */ /* 0x000fea0003800200 */
.L_x_38:
        /* <DEDUP_REMOVED lines=13> */
.L_x_41:
[----:B------:R-:W-:Y:S05]  /*1380*/  BSYNC.RECONVERGENT B2 ;  /* 0x0000000000027941 */ /* 0x000fea0003800200 */
.L_x_40:
        /* <DEDUP_REMOVED lines=13> */
.L_x_43:
[----:B------:R-:W-:Y:S05]  /*1460*/  BSYNC.RECONVERGENT B2 ;  /* 0x0000000000027941 */ /* 0x000fea0003800200 */
.L_x_42:
        /* <DEDUP_REMOVED lines=13> */
.L_x_45:
[----:B------:R-:W-:Y:S05]  /*1540*/  BSYNC.RECONVERGENT B2 ;  /* 0x0000000000027941 */ /* 0x000fea0003800200 */
.L_x_44:
        /* <DEDUP_REMOVED lines=13> */
.L_x_47:
[----:B------:R-:W-:Y:S05]  /*1620*/  BSYNC.RECONVERGENT B2 ;  /* 0x0000000000027941 */ /* 0x000fea0003800200 */
.L_x_46:
        /* <DEDUP_REMOVED lines=13> */
.L_x_49:
[----:B------:R-:W-:Y:S05]  /*1700*/  BSYNC.RECONVERGENT B2 ;  /* 0x0000000000027941 */ /* 0x000fea0003800200 */
.L_x_48:
        /* <DEDUP_REMOVED lines=13> */
.L_x_51:
[----:B------:R-:W-:Y:S05]  /*17e0*/  BSYNC.RECONVERGENT B2 ;  /* 0x0000000000027941 */ /* 0x000fea0003800200 */
.L_x_50:
        /* <DEDUP_REMOVED lines=13> */
.L_x_53:
[----:B------:R-:W-:Y:S05]  /*18c0*/  BSYNC.RECONVERGENT B2 ;  /* 0x0000000000027941 */ /* 0x000fea0003800200 */
.L_x_52:
        /* <DEDUP_REMOVED lines=13> */
.L_x_55:
[----:B------:R-:W-:Y:S05]  /*19a0*/  BSYNC.RECONVERGENT B2 ;  /* 0x0000000000027941 */ /* 0x000fea0003800200 */
.L_x_54:
        /* <DEDUP_REMOVED lines=13> */
.L_x_57:
[----:B------:R-:W-:Y:S05]  /*1a80*/  BSYNC.RECONVERGENT B2 ;  /* 0x0000000000027941 */ /* 0x000fea0003800200 */
.L_x_56:
        /* <DEDUP_REMOVED lines=13> */
.L_x_59:
[----:B------:R-:W-:Y:S05]  /*1b60*/  BSYNC.RECONVERGENT B2 ;  /* 0x0000000000027941 */ /* 0x000fea0003800200 */
.L_x_58:
        /* <DEDUP_REMOVED lines=13> */
.L_x_61:
[----:B------:R-:W-:Y:S05]  /*1c40*/  BSYNC.RECONVERGENT B2 ;  /* 0x0000000000027941 */ /* 0x000fea0003800200 */
.L_x_60:
        /* <DEDUP_REMOVED lines=13> */
[----:B------:R-:W-:-:S07]  /*1d20*/  MOV R9, R0 ;  /* 0x0000000000097202 */ /* 0x000fce0000000f00 */
.L_x_63:
[----:B------:R-:W-:Y:S05]  /*1d30*/  BSYNC.RECONVERGENT B2 ;  /* 0x0000000000027941 */ /* 0x000fea0003800200 */
.L_x_62:
[----:B------:R-:W-:Y:S05]  /*1d40*/  BRA.U UP0, `(.L_x_64) ;  /* 0xffffffe100f07547 */ /* 0x000fea000b83ffff */
[----:B------:R-:W0:Y:S02]  /*1d50*/  LDC.64 R4, c[0x0][0x390] ;  /* 0x0000e400ff047b82 */ /* 0x000e240000000a00 */
[----:B0-----:R-:W-:-:S05]  /*1d60*/  IMAD.WIDE R2, R2, 0x4, R4 ;  /* 0x0000000402027825 */ /* 0x001fca00078e0204 */
[----:B------:R-:W-:Y:S01]  /*1d70*/  STG.E desc[UR6][R2.64], R9 ;  /* 0x0000000902007986 */ /* 0x000fe2000c101906 */
[----:B------:R-:W-:Y:S05]  /*1d80*/  EXIT ;  /* 0x000000000000794d */ /* 0x000fea0003800000 */
        .weak           $__internal_0_$__cuda_sm3x_div_rn_noftz_f32_slowpath
        .type           $__internal_0_$__cuda_sm3x_div_rn_noftz_f32_slowpath,@function
        .size           $__internal_0_$__cuda_sm3x_div_rn_noftz_f32_slowpath,(.L_x_77 - $__internal_0_$__cuda_sm3x_div_rn_noftz_f32_slowpath)
$__internal_0_$__cuda_sm3x_div_rn_noftz_f32_slowpath:
[----:B------:R-:W-:Y:S01]  /*1d90*/  SHF.R.U32.HI R5, RZ, 0x17, R4 ;  /* 0x00000017ff057819 */ /* 0x000fe20000011604 */
[----:B------:R-:W-:Y:S01]  /*1da0*/  BSSY.RECONVERGENT B0, `(.L_x_65) ;  /* 0x0000064000007945 */ /* 0x000fe20003800200 */
[----:B------:R-:W-:Y:S01]  /*1db0*/  SHF.R.U32.HI R0, RZ, 0x17, R3 ;  /* 0x00000017ff007819 */ /* 0x000fe20000011603 */
[----:B------:R-:W-:Y:S01]  /*1dc0*/  HFMA2 R8, -RZ, RZ, 1.875, 5.9604644775390625e-08 ;  /* 0x3f800001ff087431 */ /* 0x000fe200000001ff */
[----:B------:R-:W-:Y:S02]  /*1dd0*/  LOP3.LUT R5, R5, 0xff, RZ, 0xc0, !PT ;  /* 0x000000ff05057812 */ /* 0x000fe400078ec0ff */
[----:B------:R-:W-:Y:S02]  /*1de0*/  LOP3.LUT R12, R0, 0xff, RZ, 0xc0, !PT ;  /* 0x000000ff000c7812 */ /* 0x000fe400078ec0ff */
[----:B------:R-:W-:Y:S02]  /*1df0*/  IADD3 R9, PT, PT, R5, -0x1, RZ ;  /* 0xffffffff05097810 */ /* 0x000fe40007ffe0ff */
[----:B------:R-:W-:-:S02]  /*1e00*/  IADD3 R10, PT, PT, R12, -0x1, RZ ;  /* 0xffffffff0c0a7810 */ /* 0x000fc40007ffe0ff */
[----:B------:R-:W-:-:S04]  /*1e10*/  ISETP.GT.U32.AND P0, PT, R9, 0xfd, PT ;  /* 0x000000fd0900780c */ /* 0x000fc80003f04070 */
[----:B------:R-:W-:-:S13]  /*1e20*/  ISETP.GT.U32.OR P0, PT, R10, 0xfd, P0 ;  /* 0x000000fd0a00780c */ /* 0x000fda0000704470 */
[----:B------:R-:W-:Y:S01]  /*1e30*/  @!P0 MOV R7, RZ ;  /* 0x000000ff00078202 */ /* 0x000fe20000000f00 */
[----:B------:R-:W-:Y:S06]  /*1e40*/  @!P0 BRA `(.L_x_66) ;  /* 0x0000000000608947 */ /* 0x000fec0003800000 */
[----:B------:R-:W-:Y:S02]  /*1e50*/  MOV R0, 0x3f800001 ;  /* 0x3f80000100007802 */ /* 0x000fe40000000f00 */
[----:B------:R-:W-:Y:S02]  /*1e60*/  FSETP.GTU.FTZ.AND P0, PT, |R3|, +INF , PT ;  /* 0x7f8000000300780b */ /* 0x000fe40003f1c200 */
[----:B------:R-:W-:-:S04]  /*1e70*/  FSETP.GTU.FTZ.AND P1, PT, |R0|, +INF , PT ;  /* 0x7f8000000000780b */ /* 0x000fc80003f3c200 */
[----:B------:R-:W-:-:S13]  /*1e80*/  PLOP3.LUT P0, PT, P0, P1, PT, 0xf8, 0x8f ;  /* 0x00000000008f781c */ /* 0x000fda0000703f70 */
[----:B------:R-:W-:Y:S05]  /*1e90*/  @P0 BRA `(.L_x_67) ;  /* 0x00000004004c0947 */ /* 0x000fea0003800000 */
[----:B------:R-:W-:-:S13]  /*1ea0*/  LOP3.LUT P0, RZ, R8, 0x7fffffff, R3, 0xc8, !PT ;  /* 0x7fffffff08ff7812 */ /* 0x000fda000780c803 */
[----:B------:R-:W-:Y:S05]  /*1eb0*/  @!P0 BRA `(.L_x_68) ;  /* 0x00000004003c8947 */ /* 0x000fea0003800000 */
[C---:B------:R-:W-:Y:S02]  /*1ec0*/  FSETP.NEU.FTZ.AND P2, PT, |R3|.reuse, +INF , PT ;  /* 0x7f8000000300780b */ /* 0x040fe40003f5d200 */
[----:B------:R-:W-:Y:S02]  /*1ed0*/  FSETP.NEU.FTZ.AND P1, PT, |R0|, +INF , PT ;  /* 0x7f8000000000780b */ /* 0x000fe40003f3d200 */
[----:B------:R-:W-:-:S11]  /*1ee0*/  FSETP.NEU.FTZ.AND P0, PT, |R3|, +INF , PT ;  /* 0x7f8000000300780b */ /* 0x000fd60003f1d200 */
[----:B------:R-:W-:Y:S05]  /*1ef0*/  @!P1 BRA !P2, `(.L_x_68) ;  /* 0x00000004002c9947 */ /* 0x000fea0005000000 */
[----:B------:R-:W-:-:S04]  /*1f00*/  LOP3.LUT P2, RZ, R3, 0x7fffffff, RZ, 0xc0, !PT ;  /* 0x7fffffff03ff7812 */ /* 0x000fc8000784c0ff */
[----:B------:R-:W-:-:S13]  /*1f10*/  PLOP3.LUT P1, PT, P1, P2, PT, 0x2f, 0xf2 ;  /* 0x0000000000f2781c */ /* 0x000fda0000f24577 */
[----:B------:R-:W-:Y:S05]  /*1f20*/  @P1 BRA `(.L_x_69) ;  /* 0x0000000400181947 */ /* 0x000fea0003800000 */
[----:B------:R-:W-:-:S04]  /*1f30*/  LOP3.LUT P1, RZ, R8, 0x7fffffff, RZ, 0xc0, !PT ;  /* 0x7fffffff08ff7812 */ /* 0x000fc8000782c0ff */
[----:B------:R-:W-:-:S13]  /*1f40*/  PLOP3.LUT P0, PT, P0, P1, PT, 0x2f, 0xf2 ;  /* 0x0000000000f2781c */ /* 0x000fda0000702577 */
[----:B------:R-:W-:Y:S05]  /*1f50*/  @P0 BRA `(.L_x_70) ;  /* 0x0000000400000947 */ /* 0x000fea0003800000 */
[----:B------:R-:W-:Y:S02]  /*1f60*/  ISETP.GE.AND P0, PT, R10, RZ, PT ;  /* 0x000000ff0a00720c */ /* 0x000fe40003f06270 */
[----:B------:R-:W-:-:S11]  /*1f70*/  ISETP.GE.AND P1, PT, R9, RZ, PT ;  /* 0x000000ff0900720c */ /* 0x000fd60003f26270 */
[----:B------:R-:W-:Y:S01]  /*1f80*/  @P0 MOV R7, RZ ;  /* 0x000000ff00070202 */ /* 0x000fe20000000f00 */
[----:B------:R-:W-:Y:S01]  /*1f90*/  @!P0 FFMA R3, R3, 1.84467440737095516160e+19, RZ ;  /* 0x5f80000003038823 */ /* 0x000fe200000000ff */
[----:B------:R-:W-:Y:S01]  /*1fa0*/  @!P0 MOV R7, 0xffffffc0 ;  /* 0xffffffc000078802 */ /* 0x000fe20000000f00 */
[----:B------:R-:W-:-:S03]  /*1fb0*/  @!P1 FFMA R8, R0, 1.84467440737095516160e+19, RZ ;  /* 0x5f80000000089823 */ /* 0x000fc600000000ff */
[----:B------:R-:W-:-:S07]  /*1fc0*/  @!P1 IADD3 R7, PT, PT, R7, 0x40, RZ ;  /* 0x0000004007079810 */ /* 0x000fce0007ffe0ff */
.L_x_66:
[----:B------:R-:W-:Y:S01]  /*1fd0*/  LEA R9, R5, 0xc0800000, 0x17 ;  /* 0xc080000005097811 */ /* 0x000fe200078eb8ff */
[----:B------:R-:W-:Y:S03]  /*1fe0*/  BSSY.RECONVERGENT B1, `(.L_x_71) ;  /* 0x0000036000017945 */ /* 0x000fe60003800200 */
[----:B------:R-:W-:Y:S02]  /*1ff0*/  IADD3 R9, PT, PT, -R9, R8, RZ ;  /* 0x0000000809097210 */ /* 0x000fe40007ffe1ff */
[----:B------:R-:W-:Y:S02]  /*2000*/  IADD3 R8, PT, PT, R12, -0x7f, RZ ;  /* 0xffffff810c087810 */ /* 0x000fe40007ffe0ff */
[----:B------:R-:W0:Y:S01]  /*2010*/  MUFU.RCP R10, R9 ;  /* 0x00000009000a7308 */ /* 0x000e220000001000 */
[----:B------:R-:W-:Y:S02]  /*2020*/  FADD.FTZ R11, -R9, -RZ ;  /* 0x800000ff090b7221 */ /* 0x000fe40000010100 */
[C---:B------:R-:W-:Y:S01]  /*2030*/  IMAD R0, R8.reuse, -0x800000, R3 ;  /* 0xff80000008007824 */ /* 0x040fe200078e0203 */
[----:B------:R-:W-:-:S04]  /*2040*/  IADD3 R8, PT, PT, R8, 0x7f, -R5 ;  /* 0x0000007f08087810 */ /* 0x000fc80007ffe805 */
[----:B------:R-:W-:Y:S01]  /*2050*/  IADD3 R8, PT, PT, R8, R7, RZ ;  /* 0x0000000708087210 */ /* 0x000fe20007ffe0ff */
[----:B0-----:R-:W-:-:S04]  /*2060*/  FFMA R13, R10, R11, 1 ;  /* 0x3f8000000a0d7423 */ /* 0x001fc8000000000b */
[----:B------:R-:W-:-:S04]  /*2070*/  FFMA R12, R10, R13, R10 ;  /* 0x0000000d0a0c7223 */ /* 0x000fc8000000000a */
[----:B------:R-:W-:-:S04]  /*2080*/  FFMA R3, R0, R12, RZ ;  /* 0x0000000c00037223 */ /* 0x000fc800000000ff */
[----:B------:R-:W-:-:S04]  /*2090*/  FFMA R10, R11, R3, R0 ;  /* 0x000000030b0a7223 */ /* 0x000fc80000000000 */
[----:B------:R-:W-:-:S04]  /*20a0*/  FFMA R13, R12, R10, R3 ;  /* 0x0000000a0c0d7223 */ /* 0x000fc80000000003 */
[----:B------:R-:W-:-:S04]  /*20b0*/  FFMA R10, R11, R13, R0 ;  /* 0x0000000d0b0a7223 */ /* 0x000fc80000000000 */
[----:B------:R-:W-:-:S05]  /*20c0*/  FFMA R0, R12, R10, R13 ;  /* 0x0000000a0c007223 */ /* 0x000fca000000000d */
[----:B------:R-:W-:-:S04]  /*20d0*/  SHF.R.U32.HI R3, RZ, 0x17, R0 ;  /* 0x00000017ff037819 */ /* 0x000fc80000011600 */
[----:B------:R-:W-:-:S04]  /*20e0*/  LOP3.LUT R3, R3, 0xff, RZ, 0xc0, !PT ;  /* 0x000000ff03037812 */ /* 0x000fc800078ec0ff */
[----:B------:R-:W-:-:S04]  /*20f0*/  IADD3 R7, PT, PT, R3, R8, RZ ;  /* 0x0000000803077210 */ /* 0x000fc80007ffe0ff */
[----:B------:R-:W-:-:S04]  /*2100*/  IADD3 R3, PT, PT, R7, -0x1, RZ ;  /* 0xffffffff07037810 */ /* 0x000fc80007ffe0ff */
[----:B------:R-:W-:-:S13]  /*2110*/  ISETP.GE.U32.AND P0, PT, R3, 0xfe, PT ;  /* 0x000000fe0300780c */ /* 0x000fda0003f06070 */
[----:B------:R-:W-:Y:S05]  /*2120*/  @!P0 BRA `(.L_x_72) ;  /* 0x0000000000808947 */ /* 0x000fea0003800000 */
[----:B------:R-:W-:-:S13]  /*2130*/  ISETP.GT.AND P0, PT, R7, 0xfe, PT ;  /* 0x000000fe0700780c */ /* 0x000fda0003f04270 */
[----:B------:R-:W-:Y:S05]  /*2140*/  @P0 BRA `(.L_x_73) ;  /* 0x00000000006c0947 */ /* 0x000fea0003800000 */
[----:B------:R-:W-:-:S13]  /*2150*/  ISETP.GE.AND P0, PT, R7, 0x1, PT ;  /* 0x000000010700780c */ /* 0x000fda0003f06270 */
[----:B------:R-:W-:Y:S05]  /*2160*/  @P0 BRA `(.L_x_74) ;  /* 0x0000000000740947 */ /* 0x000fea0003800000 */
[----:B------:R-:W-:Y:S02]  /*2170*/  ISETP.GE.AND P0, PT, R7, -0x18, PT ;  /* 0xffffffe80700780c */ /* 0x000fe40003f06270 */
[----:B------:R-:W-:-:S11]  /*2180*/  LOP3.LUT R0, R0, 0x80000000, RZ, 0xc0, !PT ;  /* 0x8000000000007812 */ /* 0x000fd600078ec0ff */
[----:B------:R-:W-:Y:S05]  /*2190*/  @!P0 BRA `(.L_x_74) ;  /* 0x0000000000688947 */ /* 0x000fea0003800000 */
[CCC-:B------:R-:W-:Y:S01]  /*21a0*/  FFMA.RZ R3, R12.reuse, R10.reuse, R13.reuse ;  /* 0x0000000a0c037223 */ /* 0x1c0fe2000000c00d */
[CCC-:B------:R-:W-:Y:S01]  /*21b0*/  FFMA.RM R8, R12.reuse, R10.reuse, R13.reuse ;  /* 0x0000000a0c087223 */ /* 0x1c0fe2000000400d */
[C---:B------:R-:W-:Y:S02]  /*21c0*/  ISETP.NE.AND P2, PT, R7.reuse, RZ, PT ;  /* 0x000000ff0700720c */ /* 0x040fe40003f45270 */
[----:B------:R-:W-:Y:S02]  /*21d0*/  ISETP.NE.AND P1, PT, R7, RZ, PT ;  /* 0x000000ff0700720c */ /* 0x000fe40003f25270 */
[----:B------:R-:W-:Y:S01]  /*21e0*/  LOP3.LUT R5, R3, 0x7fffff, RZ, 0xc0, !PT ;  /* 0x007fffff03057812 */ /* 0x000fe200078ec0ff */
[----:B------:R-:W-:Y:S01]  /*21f0*/  FFMA.RP R3, R12, R10, R13 ;  /* 0x0000000a0c037223 */ /* 0x000fe2000000800d */
[----:B------:R-:W-:Y:S02]  /*2200*/  IADD3 R10, PT, PT, R7, 0x20, RZ ;  /* 0x00000020070a7810 */ /* 0x000fe40007ffe0ff */
[----:B------:R-:W-:-:S02]  /*2210*/  LOP3.LUT R5, R5, 0x800000, RZ, 0xfc, !PT ;  /* 0x0080000005057812 */ /* 0x000fc400078efcff */
[----:B------:R-:W-:Y:S02]  /*2220*/  IADD3 R7, PT, PT, -R7, RZ, RZ ;  /* 0x000000ff07077210 */ /* 0x000fe40007ffe1ff */
[----:B------:R-:W-:Y:S02]  /*2230*/  SHF.L.U32 R10, R5, R10, RZ ;  /* 0x0000000a050a7219 */ /* 0x000fe400000006ff */
[----:B------:R-:W-:Y:S02]  /*2240*/  FSETP.NEU.FTZ.AND P0, PT, R3, R8, PT ;  /* 0x000000080300720b */ /* 0x000fe40003f1d000 */
[----:B------:R-:W-:Y:S02]  /*2250*/  SEL R8, R7, RZ, P2 ;  /* 0x000000ff07087207 */ /* 0x000fe40001000000 */
[----:B------:R-:W-:Y:S02]  /*2260*/  ISETP.NE.AND P1, PT, R10, RZ, P1 ;  /* 0x000000ff0a00720c */ /* 0x000fe40000f25270 */
[----:B------:R-:W-:-:S02]  /*2270*/  SHF.R.U32.HI R8, RZ, R8, R5 ;  /* 0x00000008ff087219 */ /* 0x000fc40000011605 */
[----:B------:R-:W-:Y:S02]  /*2280*/  PLOP3.LUT P0, PT, P0, P1, PT, 0xf8, 0x8f ;  /* 0x00000000008f781c */ /* 0x000fe40000703f70 */
[----:B------:R-:W-:Y:S02]  /*2290*/  SHF.R.U32.HI R10, RZ, 0x1, R8 ;  /* 0x00000001ff0a7819 */ /* 0x000fe40000011608 */
[----:B------:R-:W-:-:S04]  /*22a0*/  SEL R3, RZ, 0x1, !P0 ;  /* 0x00000001ff037807 */ /* 0x000fc80004000000 */
[----:B------:R-:W-:-:S04]  /*22b0*/  LOP3.LUT R3, R3, 0x1, R10, 0xf8, !PT ;  /* 0x0000000103037812 */ /* 0x000fc800078ef80a */
[----:B------:R-:W-:-:S04]  /*22c0*/  LOP3.LUT R3, R3, R8, RZ, 0xc0, !PT ;  /* 0x0000000803037212 */ /* 0x000fc800078ec0ff */
[----:B------:R-:W-:-:S04]  /*22d0*/  IADD3 R3, PT, PT, R10, R3, RZ ;  /* 0x000000030a037210 */ /* 0x000fc80007ffe0ff */
[----:B------:R-:W-:Y:S01]  /*22e0*/  LOP3.LUT R0, R3, R0, RZ, 0xfc, !PT ;  /* 0x0000000003007212 */ /* 0x000fe200078efcff */
[----:B------:R-:W-:Y:S06]  /*22f0*/  BRA `(.L_x_74) ;  /* 0x0000000000107947 */ /* 0x000fec0003800000 */
.L_x_73:
[----:B------:R-:W-:-:S04]  /*2300*/  LOP3.LUT R0, R0, 0x80000000, RZ, 0xc0, !PT ;  /* 0x8000000000007812 */ /* 0x000fc800078ec0ff */
[----:B------:R-:W-:Y:S01]  /*2310*/  LOP3.LUT R0, R0, 0x7f800000, RZ, 0xfc, !PT ;  /* 0x7f80000000007812 */ /* 0x000fe200078efcff */
[----:B------:R-:W-:Y:S06]  /*2320*/  BRA `(.L_x_74) ;  /* 0x0000000000047947 */ /* 0x000fec0003800000 */
.L_x_72:
[----:B------:R-:W-:-:S07]  /*2330*/  LEA R0, R8, R0, 0x17 ;  /* 0x0000000008007211 */ /* 0x000fce00078eb8ff */
.L_x_74:
[----:B------:R-:W-:Y:S05]  /*2340*/  BSYNC.RECONVERGENT B1 ;  /* 0x0000000000017941 */ /* 0x000fea0003800200 */
.L_x_71:
[----:B------:R-:W-:Y:S05]  /*2350*/  BRA `(.L_x_75) ;  /* 0x0000000000207947 */ /* 0x000fea0003800000 */
.L_x_70:
[----:B------:R-:W-:-:S04]  /*2360*/  LOP3.LUT R0, R8, 0x80000000, R3, 0x48, !PT ;  /* 0x8000000008007812 */ /* 0x000fc800078e4803 */
[----:B------:R-:W-:Y:S01]  /*2370*/  LOP3.LUT R0, R0, 0x7f800000, RZ, 0xfc, !PT ;  /* 0x7f80000000007812 */ /* 0x000fe200078efcff */
[----:B------:R-:W-:Y:S06]  /*2380*/  BRA `(.L_x_75) ;  /* 0x0000000000147947 */ /* 0x000fec0003800000 */
.L_x_69:
[----:B------:R-:W-:Y:S01]  /*2390*/  LOP3.LUT R0, R8, 0x80000000, R3, 0x48, !PT ;  /* 0x8000000008007812 */ /* 0x000fe200078e4803 */
[----:B------:R-:W-:Y:S06]  /*23a0*/  BRA `(.L_x_75) ;  /* 0x00000000000c7947 */ /* 0x000fec0003800000 */
.L_x_68:
[----:B------:R-:W0:Y:S01]  /*23b0*/  MUFU.RSQ R0, -QNAN ;  /* 0xffc0000000007908 */ /* 0x000e220000001400 */
[----:B------:R-:W-:Y:S05]  /*23c0*/  BRA `(.L_x_75) ;  /* 0x0000000000047947 */ /* 0x000fea0003800000 */
.L_x_67:
[----:B------:R-:W-:-:S07]  /*23d0*/  FADD.FTZ R0, R3, R0 ;  /* 0x0000000003007221 */ /* 0x000fce0000010000 */
.L_x_75:
[----:B------:R-:W-:Y:S05]  /*23e0*/  BSYNC.RECONVERGENT B0 ;  /* 0x0000000000007941 */ /* 0x000fea0003800200 */
.L_x_65:
[----:B------:R-:W-:-:S04]  /*23f0*/  HFMA2 R7, -RZ, RZ, 0, 0 ;  /* 0x00000000ff077431 */ /* 0x000fc800000001ff */
[----:B0-----:R-:W-:Y:S05]  /*2400*/  RET.REL.NODEC R6 `(_Z10computePayPfS_S_i) ;  /* 0xffffffd806fc7950 */ /* 0x001fea0003c3ffff */
.L_x_76:
[----:B------:R-:W-:-:S00]  /*2410*/  BRA `(.L_x_76) ;  /* 0xfffffffc00fc7947 */ /* 0x000fc0000383ffff */
[----:B------:R-:W-:-:S00]  /*2420*/  NOP ;  /* 0x0000000000007918 */ /* 0x000fc00000000000 */
        /* <DEDUP_REMOVED lines=13> */
.L_x_77:


//--------------------- .nv.shared.reserved.0     --------------------------
	.section	.nv.shared.reserved.0,"aw",@nobits
	.weak		__nv_reservedSMEM_offset_0_alias
	.size		__nv_reservedSMEM_offset_0_alias, 0, 64
	.other		__nv_reservedSMEM_offset_0_alias,@"STO_CUDA_RESERVED_SHARED STV_DEFAULT"
__nv_reservedSMEM_offset_0_alias:
	.zero		0
	.zero		64


//--------------------- .nv.constant0._Z10computePayPfS_S_i --------------------------
	.section	.nv.constant0._Z10computePayPfS_S_i,"a",@progbits
	.sectionflags	@""
	.align	4
.nv.constant0._Z10computePayPfS_S_i:
	.zero		924


//--------------------- SYMBOLS --------------------------

	.type		.nv.reservedSmem.offset0,@object
	.size		.nv.reservedSmem.offset0,0x4
